//
// Generated by NVIDIA NVVM Compiler
//
// Compiler Build ID: CL-36424714
// Cuda compilation tools, release 13.0, V13.0.88
// Based on NVVM 20.0.0
//

.version 9.0
.target sm_100
.address_size 64

	// .globl	_Z10multiplicaPfS_S_i

.visible .entry _Z10multiplicaPfS_S_i(
	.param .u64 .ptr .align 1 _Z10multiplicaPfS_S_i_param_0,
	.param .u64 .ptr .align 1 _Z10multiplicaPfS_S_i_param_1,
	.param .u64 .ptr .align 1 _Z10multiplicaPfS_S_i_param_2,
	.param .u32 _Z10multiplicaPfS_S_i_param_3
)
{
	.reg .pred 	%p<2>;
	.reg .b32 	%r<14>;
	.reg .b32 	%f<10>;
	.reg .b64 	%rd<13>;

	ld.param.u64 	%rd1, [_Z10multiplicaPfS_S_i_param_0];
	ld.param.u64 	%rd2, [_Z10multiplicaPfS_S_i_param_1];
	ld.param.u64 	%rd3, [_Z10multiplicaPfS_S_i_param_2];
	ld.param.u32 	%r3, [_Z10multiplicaPfS_S_i_param_3];
	mov.u32 	%r4, %ctaid.y;
	mov.u32 	%r5, %ntid.y;
	mov.u32 	%r6, %tid.y;
	mad.lo.s32 	%r1, %r4, %r5, %r6;
	mov.u32 	%r7, %ctaid.x;
	mov.u32 	%r8, %ntid.x;
	mov.u32 	%r9, %tid.x;
	mad.lo.s32 	%r2, %r7, %r8, %r9;
	mov.f32 	%f9, 0f00000000;
	max.s32 	%r10, %r1, %r2;
	setp.ge.s32 	%p1, %r10, %r3;
	@%p1 bra 	$L__BB0_2;
	cvta.to.global.u64 	%rd4, %rd1;
	cvta.to.global.u64 	%rd5, %rd2;
	shl.b32 	%r11, %r1, 1;
	mul.wide.u32 	%rd6, %r11, 4;
	add.s64 	%rd7, %rd4, %rd6;
	ld.global.f32 	%f4, [%rd7];
	mul.wide.s32 	%rd8, %r2, 4;
	add.s64 	%rd9, %rd5, %rd8;
	ld.global.f32 	%f5, [%rd9];
	fma.rn.f32 	%f6, %f4, %f5, 0f00000000;
	ld.global.f32 	%f7, [%rd7+4];
	ld.global.f32 	%f8, [%rd9+8];
	fma.rn.f32 	%f9, %f7, %f8, %f6;
$L__BB0_2:
	cvta.to.global.u64 	%rd10, %rd3;
	shl.b32 	%r12, %r1, 1;
	add.s32 	%r13, %r12, %r2;
	mul.wide.s32 	%rd11, %r13, 4;
	add.s64 	%rd12, %rd10, %rd11;
	st.global.f32 	[%rd12], %f9;
	ret;

}


// ===== COMPILED SASS (sm_100) =====

	.target	sm_100

	.elftype	@"ET_EXEC"


//--------------------- .note.nv.tkinfo           --------------------------
	.section	.note.nv.tkinfo,"",@"SHT_NOTE"
	.sectionflags	@"SHF_NOTE_NV_TKINFO"
	.tkinfo
        /*0018*/ 	.word	0x00000002
        /*0030*/ 	.string	""
        /*0030*/ 	.string	"ptxas"
        /*0030*/ 	.string	"Cuda compilation tools, release 13.0, V13.0.88"
        /*0030*/ 	.string	"Build cuda_13.0.r13.0/compiler.36424714_0"
        /*0030*/ 	.string	"-arch sm_100 -m 64 "



//--------------------- .note.nv.cuinfo           --------------------------
	.section	.note.nv.cuinfo,"",@"SHT_NOTE"
	.sectionflags	@"SHF_NOTE_NV_CUINFO"
        /*0018*/ 	.short	0x0002
        /*001a*/ 	.short	0x0064
        /*001c*/ 	.short	0x0082
	.zero		2


//--------------------- .nv.info                  --------------------------
	.section	.nv.info,"",@"SHT_CUDA_INFO"
	.align	4


	//----- nvinfo : EIATTR_REGCOUNT
	.align		4
        /*0000*/ 	.byte	0x04, 0x2f
        /*0002*/ 	.short	(.L_1 - .L_0)
	.align		4
.L_0:
        /*0004*/ 	.word	index@(_Z10multiplicaPfS_S_i)
        /*0008*/ 	.word	0x00000012


	//----- nvinfo : EIATTR_FRAME_SIZE
	.align		4
.L_1:
        /*000c*/ 	.byte	0x04, 0x11
        /*000e*/ 	.short	(.L_3 - .L_2)
	.align		4
.L_2:
        /*0010*/ 	.word	index@(_Z10multiplicaPfS_S_i)
        /*0014*/ 	.word	0x00000000


	//----- nvinfo : EIATTR_MIN_STACK_SIZE
	.align		4
.L_3:
        /*0018*/ 	.byte	0x04, 0x12
        /*001a*/ 	.short	(.L_5 - .L_4)
	.align		4
.L_4:
        /*001c*/ 	.word	index@(_Z10multiplicaPfS_S_i)
        /*0020*/ 	.word	0x00000000
.L_5:


//--------------------- .nv.compat                --------------------------
	.section	.nv.compat,"",@"SHT_CUDA_COMPAT_INFO"
	.align	4
        /*0000*/ 	.byte	0x02, 0x09, 0x00, 0x00, 0x02, 0x02, 0x01, 0x00, 0x02, 0x05, 0x05, 0x00, 0x03, 0x07, 0x01, 0x01
        /*0010*/ 	.byte	0x02, 0x03, 0x00, 0x00, 0x02, 0x06, 0x01, 0x00, 0x04, 0x0b, 0x08, 0x00, 0x09, 0x00, 0x00, 0x00
        /*0020*/ 	.byte	0x00, 0x00, 0x00, 0x00


//--------------------- .nv.info._Z10multiplicaPfS_S_i --------------------------
	.section	.nv.info._Z10multiplicaPfS_S_i,"",@"SHT_CUDA_INFO"
	.sectionflags	@""
	.align	4


	//----- nvinfo : EIATTR_CUDA_API_VERSION
	.align		4
        /*0000*/ 	.byte	0x04, 0x37
        /*0002*/ 	.short	(.L_7 - .L_6)
.L_6:
        /*0004*/ 	.word	0x00000082


	//----- nvinfo : EIATTR_KPARAM_INFO
	.align		4
.L_7:
        /*0008*/ 	.byte	0x04, 0x17
        /*000a*/ 	.short	(.L_9 - .L_8)
.L_8:
        /*000c*/ 	.word	0x00000000
        /*0010*/ 	.short	0x0003
        /*0012*/ 	.short	0x0018
        /*0014*/ 	.byte	0x00, 0xf0, 0x11, 0x00


	//----- nvinfo : EIATTR_KPARAM_INFO
	.align		4
.L_9:
        /*0018*/ 	.byte	0x04, 0x17
        /*001a*/ 	.short	(.L_11 - .L_10)
.L_10:
        /*001c*/ 	.word	0x00000000
        /*0020*/ 	.short	0x0002
        /*0022*/ 	.short	0x0010
        /*0024*/ 	.byte	0x00, 0xf5, 0x21, 0x00


	//----- nvinfo : EIATTR_KPARAM_INFO
	.align		4
.L_11:
        /*0028*/ 	.byte	0x04, 0x17
        /*002a*/ 	.short	(.L_13 - .L_12)
.L_12:
        /*002c*/ 	.word	0x00000000
        /*0030*/ 	.short	0x0001
        /*0032*/ 	.short	0x0008
        /*0034*/ 	.byte	0x00, 0xf5, 0x21, 0x00


	//----- nvinfo : EIATTR_KPARAM_INFO
	.align		4
.L_13:
        /*0038*/ 	.byte	0x04, 0x17
        /*003a*/ 	.short	(.L_15 - .L_14)
.L_14:
        /*003c*/ 	.word	0x00000000
        /*0040*/ 	.short	0x0000
        /*0042*/ 	.short	0x0000
        /*0044*/ 	.byte	0x00, 0xf5, 0x21, 0x00


	//----- nvinfo : EIATTR_SPARSE_MMA_MASK
	.align		4
.L_15:
        /*0048*/ 	.byte	0x03, 0x50
        /*004a*/ 	.short	0x0000


	//----- nvinfo : EIATTR_MAXREG_COUNT
	.align		4
        /*004c*/ 	.byte	0x03, 0x1b
        /*004e*/ 	.short	0x00ff


	//----- nvinfo : EIATTR_MERCURY_ISA_VERSION
	.align		4
        /*0050*/ 	.byte	0x03, 0x5f
        /*0052*/ 	.short	0x0101


	//----- nvinfo : EIATTR_VRC_CTA_INIT_COUNT
	.align		4
        /*0054*/ 	.byte	0x02, 0x4a
	.zero		1
	.zero		1


	//----- nvinfo : EIATTR_EXIT_INSTR_OFFSETS
	.align		4
        /*0058*/ 	.byte	0x04, 0x1c
        /*005a*/ 	.short	(.L_17 - .L_16)


	//   ....[0]....
.L_16:
        /*005c*/ 	.word	0x000001d0


	//----- nvinfo : EIATTR_CBANK_PARAM_SIZE
	.align		4
.L_17:
        /*0060*/ 	.byte	0x03, 0x19
        /*0062*/ 	.short	0x001c


	//----- nvinfo : EIATTR_PARAM_CBANK
	.align		4
        /*0064*/ 	.byte	0x04, 0x0a
        /*0066*/ 	.short	(.L_19 - .L_18)
	.align		4
.L_18:
        /*0068*/ 	.word	index@(.nv.constant0._Z10multiplicaPfS_S_i)
        /*006c*/ 	.short	0x0380
        /*006e*/ 	.short	0x001c


	//----- nvinfo : EIATTR_SW_WAR
	.align		4
.L_19:
        /*0070*/ 	.byte	0x04, 0x36
        /*0072*/ 	.short	(.L_21 - .L_20)
.L_20:
        /*0074*/ 	.word	0x00000008
.L_21:


//--------------------- .nv.callgraph             --------------------------
	.section	.nv.callgraph,"",@"SHT_CUDA_CALLGRAPH"
	.align	4
	.sectionentsize	8
	.align		4
        /*0000*/ 	.word	0x00000000
	.align		4
        /*0004*/ 	.word	0xffffffff
	.align		4
        /*0008*/ 	.word	0x00000000
	.align		4
        /*000c*/ 	.word	0xfffffffe
	.align		4
        /*0010*/ 	.word	0x00000000
	.align		4
        /*0014*/ 	.word	0xfffffffd
	.align		4
        /*0018*/ 	.word	0x00000000
	.align		4
        /*001c*/ 	.word	0xfffffffc


//--------------------- .text._Z10multiplicaPfS_S_i --------------------------
	.section	.text._Z10multiplicaPfS_S_i,"ax",@progbits
	.align	128
        .global         _Z10multiplicaPfS_S_i
        .type           _Z10multiplicaPfS_S_i,@function
        .size           _Z10multiplicaPfS_S_i,(.L_x_1 - _Z10multiplicaPfS_S_i)
        .other          _Z10multiplicaPfS_S_i,@"STO_CUDA_ENTRY STV_DEFAULT"
_Z10multiplicaPfS_S_i:
.text._Z10multiplicaPfS_S_i:
[----:B------:R-:W-:Y:S01]  /*0000*/  LDC R1, c[0x0][0x37c] ;  /* 0x0000df00ff017b82 */ /* 0x000fe20000000800 */
[----:B------:R-:W0:Y:S07]  /*0010*/  S2R R3, SR_TID.Y ;  /* 0x0000000000037919 */ /* 0x000e2e0000002200 */
[----:B------:R-:W0:Y:S01]  /*0020*/  LDC R8, c[0x0][0x364] ;  /* 0x0000d900ff087b82 */ /* 0x000e220000000800 */
[----:B------:R-:W1:Y:S01]  /*0030*/  LDCU UR6, c[0x0][0x398] ;  /* 0x00007300ff0677ac */ /* 0x000e620008000800 */
[----:B------:R-:W2:Y:S06]  /*0040*/  S2R R0, SR_TID.X ;  /* 0x0000000000007919 */ /* 0x000eac0000002100 */
[----:B------:R-:W0:Y:S08]  /*0050*/  S2UR UR4, SR_CTAID.Y ;  /* 0x00000000000479c3 */ /* 0x000e300000002600 */
[----:B------:R-:W2:Y:S08]  /*0060*/  S2UR UR5, SR_CTAID.X ;  /* 0x00000000000579c3 */ /* 0x000eb00000002500 */
[----:B------:R-:W2:Y:S01]  /*0070*/  LDC R9, c[0x0][0x360] ;  /* 0x0000d800ff097b82 */ /* 0x000ea20000000800 */
[----:B0-----:R-:W-:-:S07]  /*0080*/  IMAD R8, R8, UR4, R3 ;  /* 0x0000000408087c24 */ /* 0x001fce000f8e0203 */
[----:B------:R-:W0:Y:S08]  /*0090*/  LDC.64 R4, c[0x0][0x388] ;  /* 0x0000e200ff047b82 */ /* 0x000e300000000a00 */
[----:B------:R-:W3:Y:S01]  /*00a0*/  LDC.64 R2, c[0x0][0x380] ;  /* 0x0000e000ff027b82 */ /* 0x000ee20000000a00 */
[----:B--2---:R-:W-:Y:S01]  /*00b0*/  IMAD R9, R9, UR5, R0 ;  /* 0x0000000509097c24 */ /* 0x004fe2000f8e0200 */
[----:B------:R-:W2:Y:S04]  /*00c0*/  LDCU.64 UR4, c[0x0][0x358] ;  /* 0x00006b00ff0477ac */ /* 0x000ea80008000a00 */
[----:B------:R-:W-:-:S04]  /*00d0*/  VIMNMX R0, PT, PT, R8, R9, !PT ;  /* 0x0000000908007248 */ /* 0x000fc80007fe0100 */
[----:B-1----:R-:W-:-:S13]  /*00e0*/  ISETP.GE.AND P0, PT, R0, UR6, PT ;  /* 0x0000000600007c0c */ /* 0x002fda000bf06270 */
[----:B------:R-:W-:Y:S01]  /*00f0*/  @!P0 SHF.L.U32 R7, R8, 0x1, RZ ;  /* 0x0000000108078819 */ /* 0x000fe200000006ff */
[----:B0-----:R-:W-:-:S04]  /*0100*/  @!P0 IMAD.WIDE R4, R9, 0x4, R4 ;  /* 0x0000000409048825 */ /* 0x001fc800078e0204 */
[----:B---3--:R-:W-:Y:S01]  /*0110*/  @!P0 IMAD.WIDE.U32 R2, R7, 0x4, R2 ;  /* 0x0000000407028825 */ /* 0x008fe200078e0002 */
[----:B--2---:R-:W2:Y:S01]  /*0120*/  @!P0 LDG.E R11, desc[UR4][R4.64] ;  /* 0x00000004040b8981 */ /* 0x004ea2000c1e1900 */
[----:B------:R-:W0:Y:S03]  /*0130*/  LDC.64 R6, c[0x0][0x390] ;  /* 0x0000e400ff067b82 */ /* 0x000e260000000a00 */
[----:B------:R-:W2:Y:S04]  /*0140*/  @!P0 LDG.E R0, desc[UR4][R2.64] ;  /* 0x0000000402008981 */ /* 0x000ea8000c1e1900 */
[----:B------:R-:W3:Y:S04]  /*0150*/  @!P0 LDG.E R13, desc[UR4][R2.64+0x4] ;  /* 0x00000404020d8981 */ /* 0x000ee8000c1e1900 */
[----:B------:R-:W3:Y:S01]  /*0160*/  @!P0 LDG.E R10, desc[UR4][R4.64+0x8] ;  /* 0x00000804040a8981 */ /* 0x000ee2000c1e1900 */
[----:B------:R-:W-:Y:S01]  /*0170*/  LEA R15, R8, R9, 0x1 ;  /* 0x00000009080f7211 */ /* 0x000fe200078e08ff */
[----:B------:R-:W-:-:S04]  /*0180*/  HFMA2 R9, -RZ, RZ, 0, 0 ;  /* 0x00000000ff097431 */ /* 0x000fc800000001ff */
[----:B0-----:R-:W-:-:S04]  /*0190*/  IMAD.WIDE R6, R15, 0x4, R6 ;  /* 0x000000040f067825 */ /* 0x001fc800078e0206 */
[----:B--2---:R-:W-:-:S04]  /*01a0*/  @!P0 FFMA R0, R0, R11, RZ ;  /* 0x0000000b00008223 */ /* 0x004fc800000000ff */
[----:B---3--:R-:W-:-:S05]  /*01b0*/  @!P0 FFMA R9, R13, R10, R0 ;  /* 0x0000000a0d098223 */ /* 0x008fca0000000000 */
[----:B------:R-:W-:Y:S01]  /*01c0*/  STG.E desc[UR4][R6.64], R9 ;  /* 0x0000000906007986 */ /* 0x000fe2000c101904 */
[----:B------:R-:W-:Y:S05]  /*01d0*/  EXIT ;  /* 0x000000000000794d */ /* 0x000fea0003800000 */
.L_x_0:
[----:B------:R-:W-:-:S00]  /*01e0*/  BRA `(.L_x_0) ;  /* 0xfffffffc00fc7947 */ /* 0x000fc0000383ffff */
[----:B------:R-:W-:-:S00]  /*01f0*/  NOP ;  /* 0x0000000000007918 */ /* 0x000fc00000000000 */
        /* <DEDUP_REMOVED lines=8> */
.L_x_1:


//--------------------- .nv.shared.reserved.0     --------------------------
	.section	.nv.shared.reserved.0,"aw",@nobits
	.weak		__nv_reservedSMEM_offset_0_alias
	.size		__nv_reservedSMEM_offset_0_alias, 0, 64
	.other		__nv_reservedSMEM_offset_0_alias,@"STO_CUDA_RESERVED_SHARED STV_DEFAULT"
__nv_reservedSMEM_offset_0_alias:
	.zero		0
	.zero		64


//--------------------- .nv.constant0._Z10multiplicaPfS_S_i --------------------------
	.section	.nv.constant0._Z10multiplicaPfS_S_i,"a",@progbits
	.sectionflags	@""
	.align	4
.nv.constant0._Z10multiplicaPfS_S_i:
	.zero		924


//--------------------- SYMBOLS --------------------------

	.type		.nv.reservedSmem.offset0,@object
	.size		.nv.reservedSmem.offset0,0x4
